//
// Generated by NVIDIA NVVM Compiler
//
// Compiler Build ID: CL-36424714
// Cuda compilation tools, release 13.0, V13.0.88
// Based on NVVM 20.0.0
//

.version 9.0
.target sm_100
.address_size 64

	// .globl	_Z13sayHelloWorldv
.extern .func  (.param .b32 func_retval0) vprintf
(
	.param .b64 vprintf_param_0,
	.param .b64 vprintf_param_1
)
;
.global .align 1 .b8 $str[26] = {72, 69, 76, 76, 79, 32, 87, 79, 82, 76, 68, 32, 102, 114, 111, 109, 32, 97, 32, 75, 101, 114, 110, 101, 108};

.visible .entry _Z13sayHelloWorldv()
{
	.reg .b32 	%r<3>;
	.reg .b64 	%rd<3>;

	mov.u64 	%rd1, $str;
	cvta.global.u64 	%rd2, %rd1;
	{ // callseq 0, 0
	.param .b64 param0;
	st.param.b64 	[param0], %rd2;
	.param .b64 param1;
	st.param.b64 	[param1], 0;
	.param .b32 retval0;
	call.uni (retval0), 
	vprintf, 
	(
	param0, 
	param1
	);
	ld.param.b32 	%r1, [retval0];
	} // callseq 0
	ret;

}


// ===== COMPILED SASS (sm_100) =====

	.target	sm_100

	.elftype	@"ET_EXEC"


//--------------------- .note.nv.tkinfo           --------------------------
	.section	.note.nv.tkinfo,"",@"SHT_NOTE"
	.sectionflags	@"SHF_NOTE_NV_TKINFO"
	.tkinfo
        /*0018*/ 	.word	0x00000002
        /*0030*/ 	.string	""
        /*0030*/ 	.string	"ptxas"
        /*0030*/ 	.string	"Cuda compilation tools, release 13.0, V13.0.88"
        /*0030*/ 	.string	"Build cuda_13.0.r13.0/compiler.36424714_0"
        /*0030*/ 	.string	"-arch sm_100 -m 64 "



//--------------------- .note.nv.cuinfo           --------------------------
	.section	.note.nv.cuinfo,"",@"SHT_NOTE"
	.sectionflags	@"SHF_NOTE_NV_CUINFO"
        /*0018*/ 	.short	0x0002
        /*001a*/ 	.short	0x0064
        /*001c*/ 	.short	0x0082
	.zero		2


//--------------------- .nv.info                  --------------------------
	.section	.nv.info,"",@"SHT_CUDA_INFO"
	.align	4


	//----- nvinfo : EIATTR_REGCOUNT
	.align		4
        /*0000*/ 	.byte	0x04, 0x2f
        /*0002*/ 	.short	(.L_2 - .L_1)
	.align		4
.L_1:
        /*0004*/ 	.word	index@(_Z13sayHelloWorldv)
        /*0008*/ 	.word	0x00000018


	//----- nvinfo : EIATTR_FRAME_SIZE
	.align		4
.L_2:
        /*000c*/ 	.byte	0x04, 0x11
        /*000e*/ 	.short	(.L_4 - .L_3)
	.align		4
.L_3:
        /*0010*/ 	.word	index@(_Z13sayHelloWorldv)
        /*0014*/ 	.word	0x00000000


	//----- nvinfo : EIATTR_MIN_STACK_SIZE
	.align		4
.L_4:
        /*0018*/ 	.byte	0x04, 0x12
        /*001a*/ 	.short	(.L_6 - .L_5)
	.align		4
.L_5:
        /*001c*/ 	.word	index@(_Z13sayHelloWorldv)
        /*0020*/ 	.word	0x00000000
.L_6:


//--------------------- .nv.compat                --------------------------
	.section	.nv.compat,"",@"SHT_CUDA_COMPAT_INFO"
	.align	4
        /*0000*/ 	.byte	0x02, 0x09, 0x00, 0x00, 0x02, 0x02, 0x01, 0x00, 0x02, 0x05, 0x05, 0x00, 0x03, 0x07, 0x01, 0x01
        /*0010*/ 	.byte	0x02, 0x03, 0x00, 0x00, 0x02, 0x06, 0x01, 0x00, 0x04, 0x0b, 0x08, 0x00, 0x09, 0x00, 0x00, 0x00
        /*0020*/ 	.byte	0x00, 0x00, 0x00, 0x00


//--------------------- .nv.info._Z13sayHelloWorldv --------------------------
	.section	.nv.info._Z13sayHelloWorldv,"",@"SHT_CUDA_INFO"
	.sectionflags	@""
	.align	4


	//----- nvinfo : EIATTR_CUDA_API_VERSION
	.align		4
        /*0000*/ 	.byte	0x04, 0x37
        /*0002*/ 	.short	(.L_8 - .L_7)
.L_7:
        /*0004*/ 	.word	0x00000082


	//----- nvinfo : EIATTR_SPARSE_MMA_MASK
	.align		4
.L_8:
        /*0008*/ 	.byte	0x03, 0x50
        /*000a*/ 	.short	0x0000


	//----- nvinfo : EIATTR_MAXREG_COUNT
	.align		4
        /*000c*/ 	.byte	0x03, 0x1b
        /*000e*/ 	.short	0x00ff


	//----- nvinfo : EIATTR_EXTERNS
	.align		4
        /*0010*/ 	.byte	0x04, 0x0f
        /*0012*/ 	.short	(.L_10 - .L_9)


	//   ....[0]....
	.align		4
.L_9:
        /*0014*/ 	.word	index@(vprintf)


	//----- nvinfo : EIATTR_MERCURY_ISA_VERSION
	.align		4
.L_10:
        /*0018*/ 	.byte	0x03, 0x5f
        /*001a*/ 	.short	0x0101


	//----- nvinfo : EIATTR_VRC_CTA_INIT_COUNT
	.align		4
        /*001c*/ 	.byte	0x02, 0x4a
	.zero		1
	.zero		1


	//----- nvinfo : EIATTR_SYSCALL_OFFSETS
	.align		4
        /*0020*/ 	.byte	0x04, 0x46
        /*0022*/ 	.short	(.L_12 - .L_11)


	//   ....[0]....
.L_11:
        /*0024*/ 	.word	0x00000080


	//----- nvinfo : EIATTR_EXIT_INSTR_OFFSETS
	.align		4
.L_12:
        /*0028*/ 	.byte	0x04, 0x1c
        /*002a*/ 	.short	(.L_14 - .L_13)


	//   ....[0]....
.L_13:
        /*002c*/ 	.word	0x00000090


	//----- nvinfo : EIATTR_SW_WAR
	.align		4
.L_14:
        /*0030*/ 	.byte	0x04, 0x36
        /*0032*/ 	.short	(.L_16 - .L_15)
.L_15:
        /*0034*/ 	.word	0x00000008
.L_16:


//--------------------- .nv.callgraph             --------------------------
	.section	.nv.callgraph,"",@"SHT_CUDA_CALLGRAPH"
	.align	4
	.sectionentsize	8
	.align		4
        /*0000*/ 	.word	0x00000000
	.align		4
        /*0004*/ 	.word	0xffffffff
	.align		4
        /*0008*/ 	.word	index@(_Z13sayHelloWorldv)
	.align		4
        /*000c*/ 	.word	index@(vprintf)
	.align		4
        /*0010*/ 	.word	0x00000000
	.align		4
        /*0014*/ 	.word	0xfffffffe
	.align		4
        /*0018*/ 	.word	0x00000000
	.align		4
        /*001c*/ 	.word	0xfffffffd
	.align		4
        /*0020*/ 	.word	0x00000000
	.align		4
        /*0024*/ 	.word	0xfffffffc


//--------------------- .nv.constant4             --------------------------
	.section	.nv.constant4,"a",@progbits
	.align	8
	.align		8
.nv.constant4:
        /*0000*/ 	.dword	vprintf
	.align		8
        /*0008*/ 	.dword	$str


//--------------------- .text._Z13sayHelloWorldv  --------------------------
	.section	.text._Z13sayHelloWorldv,"ax",@progbits
	.align	128
        .global         _Z13sayHelloWorldv
        .type           _Z13sayHelloWorldv,@function
        .size           _Z13sayHelloWorldv,(.L_x_2 - _Z13sayHelloWorldv)
        .other          _Z13sayHelloWorldv,@"STO_CUDA_ENTRY STV_DEFAULT"
_Z13sayHelloWorldv:
.text._Z13sayHelloWorldv:
[----:B------:R-:W0:Y:S01]  /*0000*/  LDC R1, c[0x0][0x37c] ;  /* 0x0000df00ff017b82 */ /* 0x000e220000000800 */
[----:B------:R-:W-:Y:S01]  /*0010*/  MOV R0, 0x0 ;  /* 0x0000000000007802 */ /* 0x000fe20000000f00 */
[----:B------:R-:W1:Y:S01]  /*0020*/  LDCU.64 UR4, c[0x4][0x8] ;  /* 0x01000100ff0477ac */ /* 0x000e620008000a00 */
[----:B------:R-:W-:-:S05]  /*0030*/  CS2R R6, SRZ ;  /* 0x0000000000067805 */ /* 0x000fca000001ff00 */
[----:B------:R2:W3:Y:S01]  /*0040*/  LDC.64 R2, c[0x4][R0] ;  /* 0x0100000000027b82 */ /* 0x0004e20000000a00 */
[----:B-1----:R-:W-:Y:S02]  /*0050*/  IMAD.U32 R4, RZ, RZ, UR4 ;  /* 0x00000004ff047e24 */ /* 0x002fe4000f8e00ff */
[----:B--2---:R-:W-:-:S07]  /*0060*/  IMAD.U32 R5, RZ, RZ, UR5 ;  /* 0x00000005ff057e24 */ /* 0x004fce000f8e00ff */
[----:B------:R-:W-:-:S07]  /*0070*/  LEPC R20, `(.L_x_0) ;  /* 0x000000001014794e */ /* 0x000fce0000000000 */
[----:B0--3--:R-:W-:Y:S05]  /*0080*/  CALL.ABS.NOINC R2 ;  /* 0x0000000002007343 */ /* 0x009fea0003c00000 */
.L_x_0:
[----:B------:R-:W-:Y:S05]  /*0090*/  EXIT ;  /* 0x000000000000794d */ /* 0x000fea0003800000 */
.L_x_1:
[----:B------:R-:W-:-:S00]  /*00a0*/  BRA `(.L_x_1) ;  /* 0xfffffffc00fc7947 */ /* 0x000fc0000383ffff */
[----:B------:R-:W-:-:S00]  /*00b0*/  NOP ;  /* 0x0000000000007918 */ /* 0x000fc00000000000 */
        /* <DEDUP_REMOVED lines=12> */
.L_x_2:


//--------------------- .nv.global.init           --------------------------
	.section	.nv.global.init,"aw",@progbits
.nv.global.init:
	.type		$str,@object
	.size		$str,(.L_0 - $str)
$str:
        /*0000*/ 	.byte	0x48, 0x45, 0x4c, 0x4c, 0x4f, 0x20, 0x57, 0x4f, 0x52, 0x4c, 0x44, 0x20, 0x66, 0x72, 0x6f, 0x6d
        /*0010*/ 	.byte	0x20, 0x61, 0x20, 0x4b, 0x65, 0x72, 0x6e, 0x65, 0x6c, 0x00
.L_0:


//--------------------- .nv.shared.reserved.0     --------------------------
	.section	.nv.shared.reserved.0,"aw",@nobits
	.weak		__nv_reservedSMEM_offset_0_alias
	.size		__nv_reservedSMEM_offset_0_alias, 0, 64
	.other		__nv_reservedSMEM_offset_0_alias,@"STO_CUDA_RESERVED_SHARED STV_DEFAULT"
__nv_reservedSMEM_offset_0_alias:
	.zero		0
	.zero		64


//--------------------- .nv.constant0._Z13sayHelloWorldv --------------------------
	.section	.nv.constant0._Z13sayHelloWorldv,"a",@progbits
	.sectionflags	@""
	.align	4
.nv.constant0._Z13sayHelloWorldv:
	.zero		896


//--------------------- SYMBOLS --------------------------

	.type		.nv.reservedSmem.offset0,@object
	.size		.nv.reservedSmem.offset0,0x4
	.type		vprintf,@function
